//
// Generated by NVIDIA NVVM Compiler
//
// Compiler Build ID: CL-36424714
// Cuda compilation tools, release 13.0, V13.0.88
// Based on NVVM 20.0.0
//

.version 9.0
.target sm_100
.address_size 64

	// .globl	_Z4findiPy
.extern .func  (.param .b32 func_retval0) vprintf
(
	.param .b64 vprintf_param_0,
	.param .b64 vprintf_param_1
)
;
.const .align 1 .b8 arr[20] = {0, 0, 1, 2, 4, 0, 1, 8, 6, 15, 0, 2, 2, 2, 6, 1, 0, 1, 8, 5};
.global .align 1 .b8 $str[17] = {102, 111, 117, 110, 100, 32, 115, 101, 101, 100, 32, 37, 108, 108, 117, 10};

.visible .entry _Z4findiPy(
	.param .u32 _Z4findiPy_param_0,
	.param .u64 .ptr .align 1 _Z4findiPy_param_1
)
{
	.local .align 8 .b8 	__local_depot0[8];
	.reg .b64 	%SP;
	.reg .b64 	%SPL;
	.reg .pred 	%p<13>;
	.reg .b16 	%rs<9>;
	.reg .b32 	%r<53>;
	.reg .b64 	%rd<73>;

	mov.u64 	%SPL, __local_depot0;
	cvta.local.u64 	%SP, %SPL;
	ld.param.u32 	%r1, [_Z4findiPy_param_0];
	mov.u32 	%r2, %nctaid.x;
	mov.u32 	%r3, %ctaid.x;
	mad.lo.s32 	%r4, %r1, %r2, %r3;
	mov.u32 	%r5, %ntid.x;
	mul.wide.u32 	%rd8, %r4, %r5;
	mov.u32 	%r6, %tid.x;
	cvt.u64.u32 	%rd9, %r6;
	add.s64 	%rd1, %rd8, %rd9;
	xor.b64  	%rd10, %rd1, 25214903917;
	mad.lo.s64 	%rd11, %rd10, 1652483943104512, 720896;
	and.b64  	%rd12, %rd11, -4294967296;
	mad.lo.s64 	%rd13, %rd10, -4962768464777773056, 18177323374870528;
	shr.s64 	%rd14, %rd13, 32;
	add.s64 	%rd15, %rd12, %rd14;
	or.b64  	%rd2, %rd15, 1;
	mad.lo.s64 	%rd16, %rd10, -3127542087261290496, 767956431948021760;
	and.b64  	%rd17, %rd16, -4294967296;
	mad.lo.s64 	%rd18, %rd10, 3669157353880616960, 3258481619492929536;
	shr.s64 	%rd19, %rd18, 32;
	add.s64 	%rd20, %rd17, %rd19;
	or.b64  	%rd3, %rd20, 1;
	ld.const.s8 	%rs1, [arr];
	mul.wide.s16 	%r7, %rs1, 16;
	ld.const.s8 	%rs2, [arr+1];
	mul.wide.s16 	%r8, %rs2, 16;
	cvt.s64.s32 	%rd21, %r7;
	mul.lo.s64 	%rd22, %rd2, %rd21;
	cvt.s64.s32 	%rd23, %r8;
	mad.lo.s64 	%rd24, %rd3, %rd23, %rd22;
	xor.b64  	%rd25, %rd24, %rd1;
	add.s64 	%rd26, %rd25, 60009;
	xor.b64  	%rd27, %rd26, 25214903917;
	mad.lo.s64 	%rd28, %rd27, 25214903917, 11;
	mad.lo.s64 	%rd4, %rd27, 8602081037417187945, 277363943098;
	shr.u64 	%rd29, %rd28, 44;
	cvt.u32.u64 	%r9, %rd29;
	and.b32  	%r10, %r9, 15;
	ld.const.s8 	%r11, [arr+2];
	setp.eq.s32 	%p1, %r10, %r11;
	@%p1 bra 	$L__BB0_1;
	bra.uni 	$L__BB0_13;
$L__BB0_1:
	shr.u64 	%rd30, %rd4, 44;
	cvt.u32.u64 	%r12, %rd30;
	and.b32  	%r13, %r12, 15;
	ld.const.s8 	%r14, [arr+4];
	setp.ne.s32 	%p2, %r13, %r14;
	@%p2 bra 	$L__BB0_13;
	mad.lo.s64 	%rd31, %rd4, 25214903917, 11;
	shr.u64 	%rd32, %rd31, 44;
	cvt.u32.u64 	%r15, %rd32;
	and.b32  	%r16, %r15, 15;
	ld.const.s8 	%r17, [arr+3];
	setp.eq.s32 	%p3, %r16, %r17;
	@%p3 bra 	$L__BB0_3;
	bra.uni 	$L__BB0_13;
$L__BB0_3:
	ld.const.s8 	%rs3, [arr+5];
	mul.wide.s16 	%r18, %rs3, 16;
	ld.const.s8 	%rs4, [arr+6];
	mul.wide.s16 	%r19, %rs4, 16;
	cvt.s64.s32 	%rd33, %r18;
	mul.lo.s64 	%rd34, %rd2, %rd33;
	cvt.s64.s32 	%rd35, %r19;
	mad.lo.s64 	%rd36, %rd3, %rd35, %rd34;
	xor.b64  	%rd37, %rd36, %rd1;
	add.s64 	%rd38, %rd37, 60009;
	xor.b64  	%rd39, %rd38, 25214903917;
	mad.lo.s64 	%rd40, %rd39, 25214903917, 11;
	mad.lo.s64 	%rd5, %rd39, 8602081037417187945, 277363943098;
	shr.u64 	%rd41, %rd40, 44;
	cvt.u32.u64 	%r20, %rd41;
	and.b32  	%r21, %r20, 15;
	ld.const.s8 	%r22, [arr+7];
	setp.ne.s32 	%p4, %r21, %r22;
	@%p4 bra 	$L__BB0_13;
	shr.u64 	%rd42, %rd5, 44;
	cvt.u32.u64 	%r23, %rd42;
	and.b32  	%r24, %r23, 15;
	ld.const.s8 	%r25, [arr+9];
	setp.ne.s32 	%p5, %r24, %r25;
	@%p5 bra 	$L__BB0_13;
	mad.lo.s64 	%rd43, %rd5, 25214903917, 11;
	shr.u64 	%rd44, %rd43, 44;
	cvt.u32.u64 	%r26, %rd44;
	and.b32  	%r27, %r26, 15;
	ld.const.s8 	%r28, [arr+8];
	setp.ne.s32 	%p6, %r27, %r28;
	@%p6 bra 	$L__BB0_13;
	ld.const.s8 	%rs5, [arr+10];
	mul.wide.s16 	%r29, %rs5, 16;
	ld.const.s8 	%rs6, [arr+11];
	mul.wide.s16 	%r30, %rs6, 16;
	cvt.s64.s32 	%rd45, %r29;
	mul.lo.s64 	%rd46, %rd2, %rd45;
	cvt.s64.s32 	%rd47, %r30;
	mad.lo.s64 	%rd48, %rd3, %rd47, %rd46;
	xor.b64  	%rd49, %rd48, %rd1;
	add.s64 	%rd50, %rd49, 60009;
	xor.b64  	%rd51, %rd50, 25214903917;
	mad.lo.s64 	%rd52, %rd51, 25214903917, 11;
	mad.lo.s64 	%rd6, %rd51, 8602081037417187945, 277363943098;
	shr.u64 	%rd53, %rd52, 44;
	cvt.u32.u64 	%r31, %rd53;
	and.b32  	%r32, %r31, 15;
	ld.const.s8 	%r33, [arr+12];
	setp.ne.s32 	%p7, %r32, %r33;
	@%p7 bra 	$L__BB0_13;
	shr.u64 	%rd54, %rd6, 44;
	cvt.u32.u64 	%r34, %rd54;
	and.b32  	%r35, %r34, 15;
	ld.const.s8 	%r36, [arr+14];
	setp.ne.s32 	%p8, %r35, %r36;
	@%p8 bra 	$L__BB0_13;
	mad.lo.s64 	%rd55, %rd6, 25214903917, 11;
	shr.u64 	%rd56, %rd55, 44;
	cvt.u32.u64 	%r37, %rd56;
	and.b32  	%r38, %r37, 15;
	ld.const.s8 	%r39, [arr+13];
	setp.ne.s32 	%p9, %r38, %r39;
	@%p9 bra 	$L__BB0_13;
	ld.const.s8 	%rs7, [arr+15];
	mul.wide.s16 	%r40, %rs7, 16;
	ld.const.s8 	%rs8, [arr+16];
	mul.wide.s16 	%r41, %rs8, 16;
	cvt.s64.s32 	%rd57, %r40;
	mul.lo.s64 	%rd58, %rd2, %rd57;
	cvt.s64.s32 	%rd59, %r41;
	mad.lo.s64 	%rd60, %rd3, %rd59, %rd58;
	xor.b64  	%rd61, %rd60, %rd1;
	add.s64 	%rd62, %rd61, 60009;
	xor.b64  	%rd63, %rd62, 25214903917;
	mad.lo.s64 	%rd64, %rd63, 25214903917, 11;
	mad.lo.s64 	%rd7, %rd63, 8602081037417187945, 277363943098;
	shr.u64 	%rd65, %rd64, 44;
	cvt.u32.u64 	%r42, %rd65;
	and.b32  	%r43, %r42, 15;
	ld.const.s8 	%r44, [arr+17];
	setp.ne.s32 	%p10, %r43, %r44;
	@%p10 bra 	$L__BB0_13;
	shr.u64 	%rd66, %rd7, 44;
	cvt.u32.u64 	%r45, %rd66;
	and.b32  	%r46, %r45, 15;
	ld.const.s8 	%r47, [arr+19];
	setp.ne.s32 	%p11, %r46, %r47;
	@%p11 bra 	$L__BB0_13;
	mad.lo.s64 	%rd67, %rd7, 25214903917, 11;
	shr.u64 	%rd68, %rd67, 44;
	cvt.u32.u64 	%r48, %rd68;
	and.b32  	%r49, %r48, 15;
	ld.const.s8 	%r50, [arr+18];
	setp.ne.s32 	%p12, %r49, %r50;
	@%p12 bra 	$L__BB0_13;
	add.u64 	%rd69, %SP, 0;
	add.u64 	%rd70, %SPL, 0;
	st.local.u64 	[%rd70], %rd1;
	mov.u64 	%rd71, $str;
	cvta.global.u64 	%rd72, %rd71;
	{ // callseq 0, 0
	.param .b64 param0;
	st.param.b64 	[param0], %rd72;
	.param .b64 param1;
	st.param.b64 	[param1], %rd69;
	.param .b32 retval0;
	call.uni (retval0), 
	vprintf, 
	(
	param0, 
	param1
	);
	ld.param.b32 	%r51, [retval0];
	} // callseq 0
$L__BB0_13:
	ret;

}


// ===== COMPILED SASS (sm_100) =====

	.target	sm_100

	.elftype	@"ET_EXEC"


//--------------------- .note.nv.tkinfo           --------------------------
	.section	.note.nv.tkinfo,"",@"SHT_NOTE"
	.sectionflags	@"SHF_NOTE_NV_TKINFO"
	.tkinfo
        /*0018*/ 	.word	0x00000002
        /*0030*/ 	.string	""
        /*0030*/ 	.string	"ptxas"
        /*0030*/ 	.string	"Cuda compilation tools, release 13.0, V13.0.88"
        /*0030*/ 	.string	"Build cuda_13.0.r13.0/compiler.36424714_0"
        /*0030*/ 	.string	"-arch sm_100 -m 64 "



//--------------------- .note.nv.cuinfo           --------------------------
	.section	.note.nv.cuinfo,"",@"SHT_NOTE"
	.sectionflags	@"SHF_NOTE_NV_CUINFO"
        /*0018*/ 	.short	0x0002
        /*001a*/ 	.short	0x0064
        /*001c*/ 	.short	0x0082
	.zero		2


//--------------------- .nv.info                  --------------------------
	.section	.nv.info,"",@"SHT_CUDA_INFO"
	.align	4


	//----- nvinfo : EIATTR_REGCOUNT
	.align		4
        /*0000*/ 	.byte	0x04, 0x2f
        /*0002*/ 	.short	(.L_3 - .L_2)
	.align		4
.L_2:
        /*0004*/ 	.word	index@(_Z4findiPy)
        /*0008*/ 	.word	0x00000018


	//----- nvinfo : EIATTR_FRAME_SIZE
	.align		4
.L_3:
        /*000c*/ 	.byte	0x04, 0x11
        /*000e*/ 	.short	(.L_5 - .L_4)
	.align		4
.L_4:
        /*0010*/ 	.word	index@(_Z4findiPy)
        /*0014*/ 	.word	0x00000008


	//----- nvinfo : EIATTR_MIN_STACK_SIZE
	.align		4
.L_5:
        /*0018*/ 	.byte	0x04, 0x12
        /*001a*/ 	.short	(.L_7 - .L_6)
	.align		4
.L_6:
        /*001c*/ 	.word	index@(_Z4findiPy)
        /*0020*/ 	.word	0x00000008
.L_7:


//--------------------- .nv.compat                --------------------------
	.section	.nv.compat,"",@"SHT_CUDA_COMPAT_INFO"
	.align	4
        /*0000*/ 	.byte	0x02, 0x09, 0x00, 0x00, 0x02, 0x02, 0x01, 0x00, 0x02, 0x05, 0x05, 0x00, 0x03, 0x07, 0x01, 0x01
        /*0010*/ 	.byte	0x02, 0x03, 0x00, 0x00, 0x02, 0x06, 0x01, 0x00, 0x04, 0x0b, 0x08, 0x00, 0x09, 0x00, 0x00, 0x00
        /*0020*/ 	.byte	0x00, 0x00, 0x00, 0x00


//--------------------- .nv.info._Z4findiPy       --------------------------
	.section	.nv.info._Z4findiPy,"",@"SHT_CUDA_INFO"
	.sectionflags	@""
	.align	4


	//----- nvinfo : EIATTR_CUDA_API_VERSION
	.align		4
        /*0000*/ 	.byte	0x04, 0x37
        /*0002*/ 	.short	(.L_9 - .L_8)
.L_8:
        /*0004*/ 	.word	0x00000082


	//----- nvinfo : EIATTR_KPARAM_INFO
	.align		4
.L_9:
        /*0008*/ 	.byte	0x04, 0x17
        /*000a*/ 	.short	(.L_11 - .L_10)
.L_10:
        /*000c*/ 	.word	0x00000000
        /*0010*/ 	.short	0x0001
        /*0012*/ 	.short	0x0008
        /*0014*/ 	.byte	0x00, 0xf5, 0x21, 0x00


	//----- nvinfo : EIATTR_KPARAM_INFO
	.align		4
.L_11:
        /*0018*/ 	.byte	0x04, 0x17
        /*001a*/ 	.short	(.L_13 - .L_12)
.L_12:
        /*001c*/ 	.word	0x00000000
        /*0020*/ 	.short	0x0000
        /*0022*/ 	.short	0x0000
        /*0024*/ 	.byte	0x00, 0xf0, 0x11, 0x00


	//----- nvinfo : EIATTR_SPARSE_MMA_MASK
	.align		4
.L_13:
        /*0028*/ 	.byte	0x03, 0x50
        /*002a*/ 	.short	0x0000


	//----- nvinfo : EIATTR_MAXREG_COUNT
	.align		4
        /*002c*/ 	.byte	0x03, 0x1b
        /*002e*/ 	.short	0x00ff


	//----- nvinfo : EIATTR_EXTERNS
	.align		4
        /*0030*/ 	.byte	0x04, 0x0f
        /*0032*/ 	.short	(.L_15 - .L_14)


	//   ....[0]....
	.align		4
.L_14:
        /*0034*/ 	.word	index@(vprintf)


	//----- nvinfo : EIATTR_MERCURY_ISA_VERSION
	.align		4
.L_15:
        /*0038*/ 	.byte	0x03, 0x5f
        /*003a*/ 	.short	0x0101


	//----- nvinfo : EIATTR_VRC_CTA_INIT_COUNT
	.align		4
        /*003c*/ 	.byte	0x02, 0x4a
	.zero		1
	.zero		1


	//----- nvinfo : EIATTR_SYSCALL_OFFSETS
	.align		4
        /*0040*/ 	.byte	0x04, 0x46
        /*0042*/ 	.short	(.L_17 - .L_16)


	//   ....[0]....
.L_16:
        /*0044*/ 	.word	0x00000fa0


	//----- nvinfo : EIATTR_EXIT_INSTR_OFFSETS
	.align		4
.L_17:
        /*0048*/ 	.byte	0x04, 0x1c
        /*004a*/ 	.short	(.L_19 - .L_18)


	//   ....[0]....
.L_18:
        /*004c*/ 	.word	0x000004d0


	//   ....[1]....
        /*0050*/ 	.word	0x00000590


	//   ....[2]....
        /*0054*/ 	.word	0x00000620


	//   ....[3]....
        /*0058*/ 	.word	0x00000800


	//   ....[4]....
        /*005c*/ 	.word	0x00000880


	//   ....[5]....
        /*0060*/ 	.word	0x00000920


	//   ....[6]....
        /*0064*/ 	.word	0x00000b10


	//   ....[7]....
        /*0068*/ 	.word	0x00000b90


	//   ....[8]....
        /*006c*/ 	.word	0x00000c20


	//   ....[9]....
        /*0070*/ 	.word	0x00000e10


	//   ....[10]....
        /*0074*/ 	.word	0x00000e90


	//   ....[11]....
        /*0078*/ 	.word	0x00000f20


	//   ....[12]....
        /*007c*/ 	.word	0x00000fb0


	//----- nvinfo : EIATTR_CRS_STACK_SIZE
	.align		4
.L_19:
        /*0080*/ 	.byte	0x04, 0x1e
        /*0082*/ 	.short	(.L_21 - .L_20)
.L_20:
        /*0084*/ 	.word	0x00000000


	//----- nvinfo : EIATTR_CBANK_PARAM_SIZE
	.align		4
.L_21:
        /*0088*/ 	.byte	0x03, 0x19
        /*008a*/ 	.short	0x0010


	//----- nvinfo : EIATTR_PARAM_CBANK
	.align		4
        /*008c*/ 	.byte	0x04, 0x0a
        /*008e*/ 	.short	(.L_23 - .L_22)
	.align		4
.L_22:
        /*0090*/ 	.word	index@(.nv.constant0._Z4findiPy)
        /*0094*/ 	.short	0x0380
        /*0096*/ 	.short	0x0010


	//----- nvinfo : EIATTR_SW_WAR
	.align		4
.L_23:
        /*0098*/ 	.byte	0x04, 0x36
        /*009a*/ 	.short	(.L_25 - .L_24)
.L_24:
        /*009c*/ 	.word	0x00000008
.L_25:


//--------------------- .nv.callgraph             --------------------------
	.section	.nv.callgraph,"",@"SHT_CUDA_CALLGRAPH"
	.align	4
	.sectionentsize	8
	.align		4
        /*0000*/ 	.word	0x00000000
	.align		4
        /*0004*/ 	.word	0xffffffff
	.align		4
        /*0008*/ 	.word	index@(_Z4findiPy)
	.align		4
        /*000c*/ 	.word	index@(vprintf)
	.align		4
        /*0010*/ 	.word	0x00000000
	.align		4
        /*0014*/ 	.word	0xfffffffe
	.align		4
        /*0018*/ 	.word	0x00000000
	.align		4
        /*001c*/ 	.word	0xfffffffd
	.align		4
        /*0020*/ 	.word	0x00000000
	.align		4
        /*0024*/ 	.word	0xfffffffc


//--------------------- .nv.constant4             --------------------------
	.section	.nv.constant4,"a",@progbits
	.align	8
	.align		8
.nv.constant4:
        /*0000*/ 	.dword	vprintf
	.align		8
        /*0008*/ 	.dword	$str


//--------------------- .nv.constant3             --------------------------
	.section	.nv.constant3,"a",@progbits
.nv.constant3:
	.type		arr,@object
	.size		arr,(.L_0 - arr)
arr:
        /*0000*/ 	.byte	0x00, 0x00, 0x01, 0x02, 0x04, 0x00, 0x01, 0x08, 0x06, 0x0f, 0x00, 0x02, 0x02, 0x02, 0x06, 0x01
        /*0010*/ 	.byte	0x00, 0x01, 0x08, 0x05
.L_0:


//--------------------- .text._Z4findiPy          --------------------------
	.section	.text._Z4findiPy,"ax",@progbits
	.align	128
        .global         _Z4findiPy
        .type           _Z4findiPy,@function
        .size           _Z4findiPy,(.L_x_2 - _Z4findiPy)
        .other          _Z4findiPy,@"STO_CUDA_ENTRY STV_DEFAULT"
_Z4findiPy:
.text._Z4findiPy:
[----:B------:R-:W0:Y:S01]  /*0000*/  LDC R1, c[0x0][0x37c] ;  /* 0x0000df00ff017b82 */ /* 0x000e220000000800 */
[----:B------:R-:W1:Y:S07]  /*0010*/  S2R R2, SR_TID.X ;  /* 0x0000000000027919 */ /* 0x000e6e0000002100 */
[----:B------:R-:W2:Y:S01]  /*0020*/  S2UR UR5, SR_CTAID.X ;  /* 0x00000000000579c3 */ /* 0x000ea20000002500 */
[----:B------:R-:W3:Y:S01]  /*0030*/  LDCU UR7, c[0x0][0x2fc] ;  /* 0x00005f80ff0777ac */ /* 0x000ee20008000800 */
[----:B------:R-:W-:-:S02]  /*0040*/  IMAD.MOV.U32 R3, RZ, RZ, RZ ;  /* 0x000000ffff037224 */ /* 0x000fc400078e00ff */
[----:B------:R-:W-:Y:S02]  /*0050*/  HFMA2 R4, -RZ, RZ, -1722, 0 ;  /* 0xe6ba0000ff047431 */ /* 0x000fe400000001ff */
[----:B------:R-:W-:Y:S01]  /*0060*/  IMAD.MOV.U32 R7, RZ, RZ, 0xaa8544e ;  /* 0x0aa8544eff077424 */ /* 0x000fe200078e00ff */
[----:B------:R-:W2:Y:S01]  /*0070*/  LDCU UR4, c[0x0][0x370] ;  /* 0x00006e00ff0477ac */ /* 0x000ea20008000800 */
[----:B------:R-:W-:Y:S01]  /*0080*/  HFMA2 R6, -RZ, RZ, 167.625, 0 ;  /* 0x593d0000ff067431 */ /* 0x000fe200000001ff */
[----:B------:R-:W-:Y:S01]  /*0090*/  MOV R8, 0xcd040000 ;  /* 0xcd04000000087802 */ /* 0x000fe20000000f00 */
[----:B------:R-:W1:Y:S01]  /*00a0*/  LDC R5, c[0x0][0x360] ;  /* 0x0000d800ff057b82 */ /* 0x000e620000000800 */
[----:B------:R-:W2:Y:S01]  /*00b0*/  LDCU UR6, c[0x0][0x380] ;  /* 0x00007000ff0677ac */ /* 0x000ea20008000800 */
[----:B------:R-:W-:Y:S01]  /*00c0*/  IMAD.MOV.U32 R9, RZ, RZ, 0x2d3873c4 ;  /* 0x2d3873c4ff097424 */ /* 0x000fe200078e00ff */
[----:B0-----:R-:W-:Y:S01]  /*00d0*/  IADD3 R1, PT, PT, R1, -0x8, RZ ;  /* 0xfffffff801017810 */ /* 0x001fe20007ffe0ff */
[----:B--2---:R-:W-:Y:S01]  /*00e0*/  UIMAD UR4, UR4, UR6, UR5 ;  /* 0x00000006040472a4 */ /* 0x004fe2000f8e0205 */
[----:B------:R-:W0:Y:S05]  /*00f0*/  LDCU.U8 UR5, c[0x3][URZ] ;  /* 0x00c00000ff0577ac */ /* 0x000e2a0008000000 */
[----:B-1----:R-:W-:-:S04]  /*0100*/  IMAD.WIDE.U32 R2, R5, UR4, R2 ;  /* 0x0000000405027c25 */ /* 0x002fc8000f8e0002 */
[----:B------:R-:W-:Y:S01]  /*0110*/  IMAD.MOV.U32 R5, RZ, RZ, 0x40942d ;  /* 0x0040942dff057424 */ /* 0x000fe200078e00ff */
[----:B------:R-:W-:Y:S02]  /*0120*/  LOP3.LUT R0, R3, 0x5, RZ, 0x3c, !PT ;  /* 0x0000000503007812 */ /* 0x000fe400078e3cff */
[----:B------:R-:W-:-:S03]  /*0130*/  LOP3.LUT R11, R2, 0xdeece66d, RZ, 0x3c, !PT ;  /* 0xdeece66d020b7812 */ /* 0x000fc600078e3cff */
[----:B------:R-:W-:Y:S02]  /*0140*/  IMAD R12, R0, 0xa690000, RZ ;  /* 0x0a690000000c7824 */ /* 0x000fe400078e02ff */
[C---:B------:R-:W-:Y:S01]  /*0150*/  IMAD.HI.U32 R10, R11.reuse, 0xa690000, R4 ;  /* 0x0a6900000b0a7827 */ /* 0x040fe200078e0004 */
[----:B------:R-:W-:Y:S01]  /*0160*/  MOV R4, 0xb0000 ;  /* 0x000b000000047802 */ /* 0x000fe20000000f00 */
[----:B0-----:R-:W-:Y:S02]  /*0170*/  UPRMT UR4, UR5, 0x8880, URZ ;  /* 0x0000888005047896 */ /* 0x001fe400080000ff */
[----:B------:R-:W-:Y:S01]  /*0180*/  IMAD.MOV.U32 R5, RZ, RZ, 0x0 ;  /* 0x00000000ff057424 */ /* 0x000fe200078e00ff */
[----:B------:R-:W0:Y:S01]  /*0190*/  LDCU.S8 UR5, c[0x3][0x1] ;  /* 0x00c00020ff0577ac */ /* 0x000e220008000200 */
[C---:B------:R-:W-:Y:S02]  /*01a0*/  IMAD R13, R11.reuse, -0x44df4ba0, R12 ;  /* 0xbb20b4600b0d7824 */ /* 0x040fe400078e020c */
[----:B------:R-:W-:Y:S01]  /*01b0*/  IMAD.HI.U32 R5, R11, -0x19930000, R4 ;  /* 0xe66d00000b057827 */ /* 0x000fe200078e0004 */
[----:B------:R-:W-:-:S02]  /*01c0*/  USHF.L.U32 UR4, UR4, 0x4, URZ ;  /* 0x0000000404047899 */ /* 0x000fc400080006ff */
[----:B------:R-:W-:Y:S01]  /*01d0*/  IADD3 R4, PT, PT, R10, R13, RZ ;  /* 0x0000000d0a047210 */ /* 0x000fe20007ffe0ff */
[----:B------:R-:W-:Y:S01]  /*01e0*/  IMAD.HI.U32 R12, R11, -0x3b4b0000, R6 ;  /* 0xc4b500000b0c7827 */ /* 0x000fe200078e0006 */
[----:B------:R-:W-:-:S03]  /*01f0*/  USHF.R.S32.HI UR6, URZ, 0x1f, UR4 ;  /* 0x0000001fff067899 */ /* 0x000fc60008011404 */
[C---:B------:R-:W-:Y:S02]  /*0200*/  IMAD R6, R0.reuse, -0x19930000, RZ ;  /* 0xe66d000000067824 */ /* 0x040fe400078e02ff */
[C---:B------:R-:W-:Y:S02]  /*0210*/  IMAD R14, R0.reuse, 0x5f110000, RZ ;  /* 0x5f110000000e7824 */ /* 0x040fe400078e02ff */
[----:B------:R-:W-:Y:S01]  /*0220*/  IMAD R10, R0, -0x3b4b0000, RZ ;  /* 0xc4b50000000a7824 */ /* 0x000fe200078e02ff */
[----:B------:R-:W-:Y:S01]  /*0230*/  SHF.R.S32.HI R0, RZ, 0x1f, R4 ;  /* 0x0000001fff007819 */ /* 0x000fe20000011404 */
[C---:B------:R-:W-:Y:S01]  /*0240*/  IMAD R6, R11.reuse, 0x5deec, R6 ;  /* 0x0005deec0b067824 */ /* 0x040fe200078e0206 */
[----:B------:R-:W-:Y:S01]  /*0250*/  IADD3 R4, P0, PT, RZ, R4, RZ ;  /* 0x00000004ff047210 */ /* 0x000fe20007f1e0ff */
[C---:B------:R-:W-:Y:S01]  /*0260*/  IMAD.HI.U32 R8, R11.reuse, 0x5f110000, R8 ;  /* 0x5f1100000b087827 */ /* 0x040fe200078e0008 */
[----:B0-----:R-:W-:Y:S02]  /*0270*/  USHF.L.U32 UR5, UR5, 0x4, URZ ;  /* 0x0000000405057899 */ /* 0x001fe400080006ff */
[----:B------:R-:W-:Y:S01]  /*0280*/  IADD3.X R0, PT, PT, R0, R5, R6, P0, !PT ;  /* 0x0000000500007210 */ /* 0x000fe200007fe406 */
[C---:B------:R-:W-:Y:S01]  /*0290*/  IMAD R7, R11.reuse, 0x32eb772c, R14 ;  /* 0x32eb772c0b077824 */ /* 0x040fe200078e020e */
[----:B------:R-:W-:Y:S01]  /*02a0*/  LOP3.LUT R4, R4, 0x1, RZ, 0xfc, !PT ;  /* 0x0000000104047812 */ /* 0x000fe200078efcff */
[----:B------:R-:W-:-:S02]  /*02b0*/  IMAD R10, R11, -0x2b6742f6, R10 ;  /* 0xd498bd0a0b0a7824 */ /* 0x000fc400078e020a */
[----:B------:R-:W-:Y:S02]  /*02c0*/  IMAD.IADD R8, R8, 0x1, R7 ;  /* 0x0000000108087824 */ /* 0x000fe400078e0207 */
[----:B------:R-:W-:Y:S02]  /*02d0*/  IMAD R9, R0, UR4, RZ ;  /* 0x0000000400097c24 */ /* 0x000fe4000f8e02ff */
[C---:B------:R-:W-:Y:S01]  /*02e0*/  IMAD.WIDE.U32 R6, R4.reuse, UR4, RZ ;  /* 0x0000000404067c25 */ /* 0x040fe2000f8e00ff */
[----:B------:R-:W-:Y:S01]  /*02f0*/  SHF.R.S32.HI R5, RZ, 0x1f, R8 ;  /* 0x0000001fff057819 */ /* 0x000fe20000011408 */
[----:B------:R-:W-:Y:S01]  /*0300*/  USHF.R.S32.HI UR4, URZ, 0x1f, UR5 ;  /* 0x0000001fff047899 */ /* 0x000fe20008011405 */
[----:B------:R-:W-:Y:S01]  /*0310*/  IADD3 R8, P0, PT, RZ, R8, RZ ;  /* 0x00000008ff087210 */ /* 0x000fe20007f1e0ff */
[----:B------:R-:W-:-:S03]  /*0320*/  IMAD R9, R4, UR6, R9 ;  /* 0x0000000604097c24 */ /* 0x000fc6000f8e0209 */
[----:B------:R-:W-:Y:S01]  /*0330*/  IADD3.X R5, PT, PT, R5, R12, R10, P0, !PT ;  /* 0x0000000c05057210 */ /* 0x000fe200007fe40a */
[----:B------:R-:W-:Y:S01]  /*0340*/  IMAD.MOV.U32 R10, RZ, RZ, 0xb ;  /* 0x0000000bff0a7424 */ /* 0x000fe200078e00ff */
[----:B------:R-:W-:Y:S02]  /*0350*/  LOP3.LUT R8, R8, 0x1, RZ, 0xfc, !PT ;  /* 0x0000000108087812 */ /* 0x000fe400078efcff */
[----:B------:R-:W-:Y:S01]  /*0360*/  IADD3 R7, PT, PT, R7, R9, RZ ;  /* 0x0000000907077210 */ /* 0x000fe20007ffe0ff */
[----:B------:R-:W-:-:S04]  /*0370*/  IMAD R11, R5, UR5, RZ ;  /* 0x00000005050b7c24 */ /* 0x000fc8000f8e02ff */
[C---:B------:R-:W-:Y:S02]  /*0380*/  IMAD R9, R8.reuse, UR4, R11 ;  /* 0x0000000408097c24 */ /* 0x040fe4000f8e020b */
[----:B------:R-:W-:Y:S02]  /*0390*/  HFMA2 R11, -RZ, RZ, 0, 0 ;  /* 0x00000000ff0b7431 */ /* 0x000fe400000001ff */
[----:B------:R-:W-:Y:S01]  /*03a0*/  IMAD.WIDE.U32 R6, R8, UR5, R6 ;  /* 0x0000000508067c25 */ /* 0x000fe2000f8e0006 */
[----:B------:R-:W0:Y:S03]  /*03b0*/  LDCU.S8 UR4, c[0x3][0x2] ;  /* 0x00c00040ff0477ac */ /* 0x000e260008000200 */
[----:B------:R-:W-:Y:S01]  /*03c0*/  IMAD.IADD R9, R7, 0x1, R9 ;  /* 0x0000000107097824 */ /* 0x000fe200078e0209 */
[----:B------:R-:W-:Y:S01]  /*03d0*/  LOP3.LUT R15, R6, R2, RZ, 0x3c, !PT ;  /* 0x00000002060f7212 */ /* 0x000fe200078e3cff */
[----:B------:R-:W1:Y:S03]  /*03e0*/  LDCU UR5, c[0x0][0x2f8] ;  /* 0x00005f00ff0577ac */ /* 0x000e660008000800 */
[----:B------:R-:W-:-:S02]  /*03f0*/  LOP3.LUT R9, R9, R3, RZ, 0x3c, !PT ;  /* 0x0000000309097212 */ /* 0x000fc400078e3cff */
[----:B------:R-:W-:-:S04]  /*0400*/  IADD3 R15, P0, PT, R15, 0xea69, RZ ;  /* 0x0000ea690f0f7810 */ /* 0x000fc80007f1e0ff */
[----:B------:R-:W-:Y:S02]  /*0410*/  IADD3.X R9, PT, PT, RZ, R9, RZ, P0, !PT ;  /* 0x00000009ff097210 */ /* 0x000fe400007fe4ff */
[----:B------:R-:W-:Y:S02]  /*0420*/  LOP3.LUT R15, R15, 0xdeece66d, RZ, 0x3c, !PT ;  /* 0xdeece66d0f0f7812 */ /* 0x000fe400078e3cff */
[----:B------:R-:W-:-:S03]  /*0430*/  LOP3.LUT R9, R9, 0x5, RZ, 0x3c, !PT ;  /* 0x0000000509097812 */ /* 0x000fc600078e3cff */
[----:B------:R-:W-:-:S04]  /*0440*/  IMAD.HI.U32 R6, R15, -0x21131993, R10 ;  /* 0xdeece66d0f067827 */ /* 0x000fc800078e000a */
[----:B------:R-:W-:-:S04]  /*0450*/  IMAD R12, R9, -0x21131993, RZ ;  /* 0xdeece66d090c7824 */ /* 0x000fc800078e02ff */
[----:B------:R-:W-:-:S04]  /*0460*/  IMAD R7, R15, 0x5, R12 ;  /* 0x000000050f077824 */ /* 0x000fc800078e020c */
[----:B------:R-:W-:-:S05]  /*0470*/  IMAD.IADD R6, R6, 0x1, R7 ;  /* 0x0000000106067824 */ /* 0x000fca00078e0207 */
[----:B------:R-:W-:-:S04]  /*0480*/  SHF.R.U32.HI R6, RZ, 0xc, R6 ;  /* 0x0000000cff067819 */ /* 0x000fc80000011606 */
[----:B------:R-:W-:-:S04]  /*0490*/  LOP3.LUT R6, R6, 0xf, RZ, 0xc0, !PT ;  /* 0x0000000f06067812 */ /* 0x000fc800078ec0ff */
[----:B0-----:R-:W-:Y:S02]  /*04a0*/  ISETP.NE.AND P0, PT, R6, UR4, PT ;  /* 0x0000000406007c0c */ /* 0x001fe4000bf05270 */
[----:B-1----:R-:W-:-:S04]  /*04b0*/  IADD3 R6, P1, PT, R1, UR5, RZ ;  /* 0x0000000501067c10 */ /* 0x002fc8000ff3e0ff */
[----:B---3--:R-:W-:-:S07]  /*04c0*/  IADD3.X R7, PT, PT, RZ, UR7, RZ, P1, !PT ;  /* 0x00000007ff077c10 */ /* 0x008fce0008ffe4ff */
[----:B------:R-:W-:Y:S05]  /*04d0*/  @P0 EXIT ;  /* 0x000000000000094d */ /* 0x000fea0003800000 */
[----:B------:R-:W0:Y:S01]  /*04e0*/  LDCU.U8 UR4, c[0x3][0x4] ;  /* 0x00c00080ff0477ac */ /* 0x000e220008000000 */
[----:B------:R-:W-:Y:S01]  /*04f0*/  IMAD R14, R9, -0x4b9ff597, RZ ;  /* 0xb4600a69090e7824 */ /* 0x000fe200078e02ff */
[----:B------:R-:W-:Y:S01]  /*0500*/  MOV R13, 0x40 ;  /* 0x00000040000d7802 */ /* 0x000fe20000000f00 */
[----:B------:R-:W-:Y:S02]  /*0510*/  IMAD.MOV.U32 R12, RZ, RZ, -0x6bd21946 ;  /* 0x942de6baff0c7424 */ /* 0x000fe400078e00ff */
[C---:B------:R-:W-:Y:S02]  /*0520*/  IMAD R9, R15.reuse, 0x7760bb20, R14 ;  /* 0x7760bb200f097824 */ /* 0x040fe400078e020e */
[----:B------:R-:W-:-:S04]  /*0530*/  IMAD.WIDE.U32 R14, R15, -0x4b9ff597, R12 ;  /* 0xb4600a690f0e7825 */ /* 0x000fc800078e000c */
[----:B------:R-:W-:-:S05]  /*0540*/  IMAD.IADD R16, R15, 0x1, R9 ;  /* 0x000000010f107824 */ /* 0x000fca00078e0209 */
[----:B------:R-:W-:Y:S01]  /*0550*/  SHF.R.U32.HI R9, RZ, 0xc, R16 ;  /* 0x0000000cff097819 */ /* 0x000fe20000011610 */
[----:B0-----:R-:W-:-:S03]  /*0560*/  UPRMT UR4, UR4, 0x8880, URZ ;  /* 0x0000888004047896 */ /* 0x001fc600080000ff */
[----:B------:R-:W-:-:S04]  /*0570*/  LOP3.LUT R9, R9, 0xf, RZ, 0xc0, !PT ;  /* 0x0000000f09097812 */ /* 0x000fc800078ec0ff */
[----:B------:R-:W-:-:S13]  /*0580*/  ISETP.NE.AND P0, PT, R9, UR4, PT ;  /* 0x0000000409007c0c */ /* 0x000fda000bf05270 */
[----:B------:R-:W-:Y:S05]  /*0590*/  @P0 EXIT ;  /* 0x000000000000094d */ /* 0x000fea0003800000 */
[----:B------:R-:W-:Y:S01]  /*05a0*/  IMAD R15, R16, -0x21131993, RZ ;  /* 0xdeece66d100f7824 */ /* 0x000fe200078e02ff */
[----:B------:R-:W0:Y:S01]  /*05b0*/  LDCU.S8 UR4, c[0x3][0x3] ;  /* 0x00c00060ff0477ac */ /* 0x000e220008000200 */
[----:B------:R-:W-:-:S04]  /*05c0*/  IMAD.HI.U32 R9, R14, -0x21131993, R10 ;  /* 0xdeece66d0e097827 */ /* 0x000fc800078e000a */
[----:B------:R-:W-:-:S05]  /*05d0*/  IMAD R14, R14, 0x5, R15 ;  /* 0x000000050e0e7824 */ /* 0x000fca00078e020f */
[----:B------:R-:W-:-:S04]  /*05e0*/  IADD3 R9, PT, PT, R9, R14, RZ ;  /* 0x0000000e09097210 */ /* 0x000fc80007ffe0ff */
[----:B------:R-:W-:-:S04]  /*05f0*/  SHF.R.U32.HI R9, RZ, 0xc, R9 ;  /* 0x0000000cff097819 */ /* 0x000fc80000011609 */
[----:B------:R-:W-:-:S04]  /*0600*/  LOP3.LUT R9, R9, 0xf, RZ, 0xc0, !PT ;  /* 0x0000000f09097812 */ /* 0x000fc800078ec0ff */
[----:B0-----:R-:W-:-:S13]  /*0610*/  ISETP.NE.AND P0, PT, R9, UR4, PT ;  /* 0x0000000409007c0c */ /* 0x001fda000bf05270 */
[----:B------:R-:W-:Y:S05]  /*0620*/  @P0 EXIT ;  /* 0x000000000000094d */ /* 0x000fea0003800000 */
[----:B------:R-:W0:Y:S01]  /*0630*/  LDCU.S8 UR4, c[0x3][0x5] ;  /* 0x00c000a0ff0477ac */ /* 0x000e220008000200 */
[----:B------:R-:W1:Y:S01]  /*0640*/  LDCU.S8 UR5, c[0x3][0x6] ;  /* 0x00c000c0ff0577ac */ /* 0x000e620008000200 */
[----:B0-----:R-:W-:-:S04]  /*0650*/  USHF.L.U32 UR4, UR4, 0x4, URZ ;  /* 0x0000000404047899 */ /* 0x001fc800080006ff */
[----:B------:R-:W-:Y:S02]  /*0660*/  USHF.R.S32.HI UR6, URZ, 0x1f, UR4 ;  /* 0x0000001fff067899 */ /* 0x000fe40008011404 */
[----:B------:R-:W-:Y:S01]  /*0670*/  IMAD R9, R0, UR4, RZ ;  /* 0x0000000400097c24 */ /* 0x000fe2000f8e02ff */
[----:B-1----:R-:W-:Y:S01]  /*0680*/  USHF.L.U32 UR5, UR5, 0x4, URZ ;  /* 0x0000000405057899 */ /* 0x002fe200080006ff */
[----:B------:R-:W-:-:S03]  /*0690*/  IMAD.WIDE.U32 R14, R4, UR4, RZ ;  /* 0x00000004040e7c25 */ /* 0x000fc6000f8e00ff */
[----:B------:R-:W-:Y:S01]  /*06a0*/  USHF.R.S32.HI UR4, URZ, 0x1f, UR5 ;  /* 0x0000001fff047899 */ /* 0x000fe20008011405 */
[----:B------:R-:W-:Y:S02]  /*06b0*/  IMAD R9, R4, UR6, R9 ;  /* 0x0000000604097c24 */ /* 0x000fe4000f8e0209 */
[----:B------:R-:W-:Y:S02]  /*06c0*/  IMAD R17, R5, UR5, RZ ;  /* 0x0000000505117c24 */ /* 0x000fe4000f8e02ff */
[----:B------:R-:W-:Y:S02]  /*06d0*/  IMAD.IADD R15, R15, 0x1, R9 ;  /* 0x000000010f0f7824 */ /* 0x000fe400078e0209 */
[C---:B------:R-:W-:Y:S02]  /*06e0*/  IMAD R9, R8.reuse, UR4, R17 ;  /* 0x0000000408097c24 */ /* 0x040fe4000f8e0211 */
[----:B------:R-:W-:Y:S02]  /*06f0*/  IMAD.WIDE.U32 R14, R8, UR5, R14 ;  /* 0x00000005080e7c25 */ /* 0x000fe4000f8e000e */
[----:B------:R-:W0:Y:S03]  /*0700*/  LDCU.S8 UR4, c[0x3][0x7] ;  /* 0x00c000e0ff0477ac */ /* 0x000e260008000200 */
[----:B------:R-:W-:-:S02]  /*0710*/  IADD3 R9, PT, PT, R15, R9, RZ ;  /* 0x000000090f097210 */ /* 0x000fc40007ffe0ff */
[----:B------:R-:W-:Y:S02]  /*0720*/  LOP3.LUT R15, R14, R2, RZ, 0x3c, !PT ;  /* 0x000000020e0f7212 */ /* 0x000fe400078e3cff */
[----:B------:R-:W-:Y:S02]  /*0730*/  LOP3.LUT R14, R9, R3, RZ, 0x3c, !PT ;  /* 0x00000003090e7212 */ /* 0x000fe400078e3cff */
[----:B------:R-:W-:-:S04]  /*0740*/  IADD3 R15, P0, PT, R15, 0xea69, RZ ;  /* 0x0000ea690f0f7810 */ /* 0x000fc80007f1e0ff */
[----:B------:R-:W-:Y:S01]  /*0750*/  LOP3.LUT R15, R15, 0xdeece66d, RZ, 0x3c, !PT ;  /* 0xdeece66d0f0f7812 */ /* 0x000fe200078e3cff */
[----:B------:R-:W-:-:S04]  /*0760*/  IMAD.X R14, RZ, RZ, R14, P0 ;  /* 0x000000ffff0e7224 */ /* 0x000fc800000e060e */
[----:B------:R-:W-:Y:S01]  /*0770*/  IMAD.HI.U32 R9, R15, -0x21131993, R10 ;  /* 0xdeece66d0f097827 */ /* 0x000fe200078e000a */
[----:B------:R-:W-:-:S05]  /*0780*/  LOP3.LUT R14, R14, 0x5, RZ, 0x3c, !PT ;  /* 0x000000050e0e7812 */ /* 0x000fca00078e3cff */
[C---:B------:R-:W-:Y:S02]  /*0790*/  IMAD R16, R14.reuse, -0x21131993, RZ ;  /* 0xdeece66d0e107824 */ /* 0x040fe400078e02ff */
[----:B------:R-:W-:Y:S02]  /*07a0*/  IMAD R14, R14, -0x4b9ff597, RZ ;  /* 0xb4600a690e0e7824 */ /* 0x000fe400078e02ff */
[----:B------:R-:W-:-:S05]  /*07b0*/  IMAD R16, R15, 0x5, R16 ;  /* 0x000000050f107824 */ /* 0x000fca00078e0210 */
[----:B------:R-:W-:-:S04]  /*07c0*/  IADD3 R9, PT, PT, R9, R16, RZ ;  /* 0x0000001009097210 */ /* 0x000fc80007ffe0ff */
[----:B------:R-:W-:-:S04]  /*07d0*/  SHF.R.U32.HI R9, RZ, 0xc, R9 ;  /* 0x0000000cff097819 */ /* 0x000fc80000011609 */
[----:B------:R-:W-:-:S04]  /*07e0*/  LOP3.LUT R9, R9, 0xf, RZ, 0xc0, !PT ;  /* 0x0000000f09097812 */ /* 0x000fc800078ec0ff */
[----:B0-----:R-:W-:-:S13]  /*07f0*/  ISETP.NE.AND P0, PT, R9, UR4, PT ;  /* 0x0000000409007c0c */ /* 0x001fda000bf05270 */
[----:B------:R-:W-:Y:S05]  /*0800*/  @P0 EXIT ;  /* 0x000000000000094d */ /* 0x000fea0003800000 */
[----:B------:R-:W0:Y:S01]  /*0810*/  LDCU.S8 UR4, c[0x3][0x9] ;  /* 0x00c00120ff0477ac */ /* 0x000e220008000200 */
[C---:B------:R-:W-:Y:S02]  /*0820*/  IMAD R9, R15.reuse, 0x7760bb20, R14 ;  /* 0x7760bb200f097824 */ /* 0x040fe400078e020e */
[----:B------:R-:W-:-:S04]  /*0830*/  IMAD.WIDE.U32 R14, R15, -0x4b9ff597, R12 ;  /* 0xb4600a690f0e7825 */ /* 0x000fc800078e000c */
[----:B------:R-:W-:-:S05]  /*0840*/  IMAD.IADD R16, R15, 0x1, R9 ;  /* 0x000000010f107824 */ /* 0x000fca00078e0209 */
[----:B------:R-:W-:-:S04]  /*0850*/  SHF.R.U32.HI R9, RZ, 0xc, R16 ;  /* 0x0000000cff097819 */ /* 0x000fc80000011610 */
[----:B------:R-:W-:-:S04]  /*0860*/  LOP3.LUT R9, R9, 0xf, RZ, 0xc0, !PT ;  /* 0x0000000f09097812 */ /* 0x000fc800078ec0ff */
[----:B0-----:R-:W-:-:S13]  /*0870*/  ISETP.NE.AND P0, PT, R9, UR4, PT ;  /* 0x0000000409007c0c */ /* 0x001fda000bf05270 */
[----:B------:R-:W-:Y:S05]  /*0880*/  @P0 EXIT ;  /* 0x000000000000094d */ /* 0x000fea0003800000 */
[----:B------:R-:W0:Y:S01]  /*0890*/  LDCU.U8 UR4, c[0x3][0x8] ;  /* 0x00c00100ff0477ac */ /* 0x000e220008000000 */
[----:B------:R-:W-:Y:S02]  /*08a0*/  IMAD R15, R16, -0x21131993, RZ ;  /* 0xdeece66d100f7824 */ /* 0x000fe400078e02ff */
[----:B------:R-:W-:-:S04]  /*08b0*/  IMAD.HI.U32 R9, R14, -0x21131993, R10 ;  /* 0xdeece66d0e097827 */ /* 0x000fc800078e000a */
[----:B------:R-:W-:-:S05]  /*08c0*/  IMAD R14, R14, 0x5, R15 ;  /* 0x000000050e0e7824 */ /* 0x000fca00078e020f */
[----:B------:R-:W-:-:S04]  /*08d0*/  IADD3 R9, PT, PT, R9, R14, RZ ;  /* 0x0000000e09097210 */ /* 0x000fc80007ffe0ff */
[----:B------:R-:W-:Y:S01]  /*08e0*/  SHF.R.U32.HI R9, RZ, 0xc, R9 ;  /* 0x0000000cff097819 */ /* 0x000fe20000011609 */
[----:B0-----:R-:W-:-:S03]  /*08f0*/  UPRMT UR4, UR4, 0x8880, URZ ;  /* 0x0000888004047896 */ /* 0x001fc600080000ff */
[----:B------:R-:W-:-:S04]  /*0900*/  LOP3.LUT R9, R9, 0xf, RZ, 0xc0, !PT ;  /* 0x0000000f09097812 */ /* 0x000fc800078ec0ff */
[----:B------:R-:W-:-:S13]  /*0910*/  ISETP.NE.AND P0, PT, R9, UR4, PT ;  /* 0x0000000409007c0c */ /* 0x000fda000bf05270 */
        /* <DEDUP_REMOVED lines=14> */
[----:B------:R-:W0:Y:S03]  /*0a00*/  LDCU.U8 UR4, c[0x3][0xc] ;  /* 0x00c00180ff0477ac */ /* 0x000e260008000000 */
[----:B------:R-:W-:-:S02]  /*0a10*/  IADD3 R9, PT, PT, R15, R9, RZ ;  /* 0x000000090f097210 */ /* 0x000fc40007ffe0ff */
[----:B------:R-:W-:Y:S02]  /*0a20*/  LOP3.LUT R15, R14, R2, RZ, 0x3c, !PT ;  /* 0x000000020e0f7212 */ /* 0x000fe400078e3cff */
[----:B------:R-:W-:Y:S02]  /*0a30*/  LOP3.LUT R14, R9, R3, RZ, 0x3c, !PT ;  /* 0x00000003090e7212 */ /* 0x000fe400078e3cff */
[----:B------:R-:W-:-:S04]  /*0a40*/  IADD3 R15, P0, PT, R15, 0xea69, RZ ;  /* 0x0000ea690f0f7810 */ /* 0x000fc80007f1e0ff */
[----:B------:R-:W-:Y:S01]  /*0a50*/  LOP3.LUT R15, R15, 0xdeece66d, RZ, 0x3c, !PT ;  /* 0xdeece66d0f0f7812 */ /* 0x000fe200078e3cff */
[----:B------:R-:W-:-:S04]  /*0a60*/  IMAD.X R14, RZ, RZ, R14, P0 ;  /* 0x000000ffff0e7224 */ /* 0x000fc800000e060e */
[----:B------:R-:W-:Y:S01]  /*0a70*/  IMAD.HI.U32 R9, R15, -0x21131993, R10 ;  /* 0xdeece66d0f097827 */ /* 0x000fe200078e000a */
[----:B------:R-:W-:Y:S01]  /*0a80*/  LOP3.LUT R14, R14, 0x5, RZ, 0x3c, !PT ;  /* 0x000000050e0e7812 */ /* 0x000fe200078e3cff */
[----:B0-----:R-:W-:-:S04]  /*0a90*/  UPRMT UR4, UR4, 0x8880, URZ ;  /* 0x0000888004047896 */ /* 0x001fc800080000ff */
[C---:B------:R-:W-:Y:S02]  /*0aa0*/  IMAD R16, R14.reuse, -0x21131993, RZ ;  /* 0xdeece66d0e107824 */ /* 0x040fe400078e02ff */
[----:B------:R-:W-:Y:S02]  /*0ab0*/  IMAD R14, R14, -0x4b9ff597, RZ ;  /* 0xb4600a690e0e7824 */ /* 0x000fe400078e02ff */
[----:B------:R-:W-:-:S05]  /*0ac0*/  IMAD R16, R15, 0x5, R16 ;  /* 0x000000050f107824 */ /* 0x000fca00078e0210 */
[----:B------:R-:W-:-:S04]  /*0ad0*/  IADD3 R9, PT, PT, R9, R16, RZ ;  /* 0x0000001009097210 */ /* 0x000fc80007ffe0ff */
[----:B------:R-:W-:-:S04]  /*0ae0*/  SHF.R.U32.HI R9, RZ, 0xc, R9 ;  /* 0x0000000cff097819 */ /* 0x000fc80000011609 */
[----:B------:R-:W-:-:S04]  /*0af0*/  LOP3.LUT R9, R9, 0xf, RZ, 0xc0, !PT ;  /* 0x0000000f09097812 */ /* 0x000fc800078ec0ff */
[----:B------:R-:W-:-:S13]  /*0b00*/  ISETP.NE.AND P0, PT, R9, UR4, PT ;  /* 0x0000000409007c0c */ /* 0x000fda000bf05270 */
[----:B------:R-:W-:Y:S05]  /*0b10*/  @P0 EXIT ;  /* 0x000000000000094d */ /* 0x000fea0003800000 */
[----:B------:R-:W0:Y:S01]  /*0b20*/  LDCU.S8 UR4, c[0x3][0xe] ;  /* 0x00c001c0ff0477ac */ /* 0x000e220008000200 */
[C---:B------:R-:W-:Y:S02]  /*0b30*/  IMAD R9, R15.reuse, 0x7760bb20, R14 ;  /* 0x7760bb200f097824 */ /* 0x040fe400078e020e */
[----:B------:R-:W-:-:S05]  /*0b40*/  IMAD.WIDE.U32 R14, R15, -0x4b9ff597, R12 ;  /* 0xb4600a690f0e7825 */ /* 0x000fca00078e000c */
[----:B------:R-:W-:-:S04]  /*0b50*/  IADD3 R16, PT, PT, R15, R9, RZ ;  /* 0x000000090f107210 */ /* 0x000fc80007ffe0ff */
[----:B------:R-:W-:-:S04]  /*0b60*/  SHF.R.U32.HI R9, RZ, 0xc, R16 ;  /* 0x0000000cff097819 */ /* 0x000fc80000011610 */
[----:B------:R-:W-:-:S04]  /*0b70*/  LOP3.LUT R9, R9, 0xf, RZ, 0xc0, !PT ;  /* 0x0000000f09097812 */ /* 0x000fc800078ec0ff */
[----:B0-----:R-:W-:-:S13]  /*0b80*/  ISETP.NE.AND P0, PT, R9, UR4, PT ;  /* 0x0000000409007c0c */ /* 0x001fda000bf05270 */
[----:B------:R-:W-:Y:S05]  /*0b90*/  @P0 EXIT ;  /* 0x000000000000094d */ /* 0x000fea0003800000 */
[----:B------:R-:W-:Y:S01]  /*0ba0*/  IMAD R15, R16, -0x21131993, RZ ;  /* 0xdeece66d100f7824 */ /* 0x000fe200078e02ff */
[----:B------:R-:W0:Y:S01]  /*0bb0*/  LDCU.S8 UR4, c[0x3][0xd] ;  /* 0x00c001a0ff0477ac */ /* 0x000e220008000200 */
[----:B------:R-:W-:-:S04]  /*0bc0*/  IMAD.HI.U32 R9, R14, -0x21131993, R10 ;  /* 0xdeece66d0e097827 */ /* 0x000fc800078e000a */
[----:B------:R-:W-:-:S04]  /*0bd0*/  IMAD R14, R14, 0x5, R15 ;  /* 0x000000050e0e7824 */ /* 0x000fc800078e020f */
[----:B------:R-:W-:-:S05]  /*0be0*/  IMAD.IADD R9, R9, 0x1, R14 ;  /* 0x0000000109097824 */ /* 0x000fca00078e020e */
[----:B------:R-:W-:-:S04]  /*0bf0*/  SHF.R.U32.HI R9, RZ, 0xc, R9 ;  /* 0x0000000cff097819 */ /* 0x000fc80000011609 */
[----:B------:R-:W-:-:S04]  /*0c00*/  LOP3.LUT R9, R9, 0xf, RZ, 0xc0, !PT ;  /* 0x0000000f09097812 */ /* 0x000fc800078ec0ff */
[----:B0-----:R-:W-:-:S13]  /*0c10*/  ISETP.NE.AND P0, PT, R9, UR4, PT ;  /* 0x0000000409007c0c */ /* 0x001fda000bf05270 */
[----:B------:R-:W-:Y:S05]  /*0c20*/  @P0 EXIT ;  /* 0x000000000000094d */ /* 0x000fea0003800000 */
[----:B------:R-:W0:Y:S01]  /*0c30*/  LDCU.S8 UR4, c[0x3][0xf] ;  /* 0x00c001e0ff0477ac */ /* 0x000e220008000200 */
[----:B------:R-:W1:Y:S01]  /*0c40*/  LDCU.U8 UR5, c[0x3][0x10] ;  /* 0x00c00200ff0577ac */ /* 0x000e620008000000 */
[----:B0-----:R-:W-:-:S04]  /*0c50*/  USHF.L.U32 UR4, UR4, 0x4, URZ ;  /* 0x0000000404047899 */ /* 0x001fc800080006ff */
[----:B------:R-:W-:Y:S02]  /*0c60*/  USHF.R.S32.HI UR6, URZ, 0x1f, UR4 ;  /* 0x0000001fff067899 */ /* 0x000fe40008011404 */
[----:B-1----:R-:W-:Y:S01]  /*0c70*/  UPRMT UR5, UR5, 0x8880, URZ ;  /* 0x0000888005057896 */ /* 0x002fe200080000ff */
[----:B------:R-:W-:Y:S02]  /*0c80*/  IMAD R9, R0, UR4, RZ ;  /* 0x0000000400097c24 */ /* 0x000fe4000f8e02ff */
[----:B------:R-:W-:Y:S01]  /*0c90*/  IMAD.WIDE.U32 R14, R4, UR4, RZ ;  /* 0x00000004040e7c25 */ /* 0x000fe2000f8e00ff */
[----:B------:R-:W-:-:S03]  /*0ca0*/  USHF.L.U32 UR5, UR5, 0x4, URZ ;  /* 0x0000000405057899 */ /* 0x000fc600080006ff */
[----:B------:R-:W-:Y:S01]  /*0cb0*/  IMAD R9, R4, UR6, R9 ;  /* 0x0000000604097c24 */ /* 0x000fe2000f8e0209 */
[----:B------:R-:W-:Y:S02]  /*0cc0*/  USHF.R.S32.HI UR4, URZ, 0x1f, UR5 ;  /* 0x0000001fff047899 */ /* 0x000fe40008011405 */
[----:B------:R-:W-:Y:S02]  /*0cd0*/  IMAD R5, R5, UR5, RZ ;  /* 0x0000000505057c24 */ /* 0x000fe4000f8e02ff */
[----:B------:R-:W-:Y:S02]  /*0ce0*/  IADD3 R15, PT, PT, R15, R9, RZ ;  /* 0x000000090f0f7210 */ /* 0x000fe40007ffe0ff */
[C---:B------:R-:W-:Y:S02]  /*0cf0*/  IMAD R5, R8.reuse, UR4, R5 ;  /* 0x0000000408057c24 */ /* 0x040fe4000f8e0205 */
[----:B------:R-:W-:-:S03]  /*0d00*/  IMAD.WIDE.U32 R8, R8, UR5, R14 ;  /* 0x0000000508087c25 */ /* 0x000fc6000f8e000e */
[----:B------:R-:W0:Y:S02]  /*0d10*/  LDCU.S8 UR4, c[0x3][0x11] ;  /* 0x00c00220ff0477ac */ /* 0x000e240008000200 */
[----:B------:R-:W-:Y:S02]  /*0d20*/  IADD3 R9, PT, PT, R9, R5, RZ ;  /* 0x0000000509097210 */ /* 0x000fe40007ffe0ff */
        /* <DEDUP_REMOVED lines=16> */
[----:B------:R-:W-:-:S04]  /*0e30*/  IMAD.WIDE.U32 R12, R5, -0x4b9ff597, R12 ;  /* 0xb4600a69050c7825 */ /* 0x000fc800078e000c */
[----:B------:R-:W-:-:S05]  /*0e40*/  IMAD R5, R5, 0x7760bb20, R4 ;  /* 0x7760bb2005057824 */ /* 0x000fca00078e0204 */
        /* <DEDUP_REMOVED lines=14> */
[----:B------:R-:W-:Y:S01]  /*0f30*/  MOV R0, 0x0 ;  /* 0x0000000000007802 */ /* 0x000fe20000000f00 */
[----:B------:R0:W-:Y:S01]  /*0f40*/  STL.64 [R1], R2 ;  /* 0x0000000201007387 */ /* 0x0001e20000100a00 */
[----:B------:R-:W1:Y:S02]  /*0f50*/  LDCU.64 UR4, c[0x4][0x8] ;  /* 0x01000100ff0477ac */ /* 0x000e640008000a00 */
[----:B------:R0:W2:Y:S01]  /*0f60*/  LDC.64 R8, c[0x4][R0] ;  /* 0x0100000000087b82 */ /* 0x0000a20000000a00 */
[----:B-1----:R-:W-:Y:S02]  /*0f70*/  MOV R4, UR4 ;  /* 0x0000000400047c02 */ /* 0x002fe40008000f00 */
[----:B0-----:R-:W-:-:S07]  /*0f80*/  MOV R5, UR5 ;  /* 0x0000000500057c02 */ /* 0x001fce0008000f00 */
[----:B------:R-:W-:-:S07]  /*0f90*/  LEPC R20, `(.L_x_0) ;  /* 0x000000001014794e */ /* 0x000fce0000000000 */
[----:B--2---:R-:W-:Y:S05]  /*0fa0*/  CALL.ABS.NOINC R8 ;  /* 0x0000000008007343 */ /* 0x004fea0003c00000 */
.L_x_0:
[----:B------:R-:W-:Y:S05]  /*0fb0*/  EXIT ;  /* 0x000000000000794d */ /* 0x000fea0003800000 */
.L_x_1:
[----:B------:R-:W-:-:S00]  /*0fc0*/  BRA `(.L_x_1) ;  /* 0xfffffffc00fc7947 */ /* 0x000fc0000383ffff */
[----:B------:R-:W-:-:S00]  /*0fd0*/  NOP ;  /* 0x0000000000007918 */ /* 0x000fc00000000000 */
        /* <DEDUP_REMOVED lines=10> */
.L_x_2:


//--------------------- .nv.global.init           --------------------------
	.section	.nv.global.init,"aw",@progbits
.nv.global.init:
	.type		$str,@object
	.size		$str,(.L_1 - $str)
$str:
        /*0000*/ 	.byte	0x66, 0x6f, 0x75, 0x6e, 0x64, 0x20, 0x73, 0x65, 0x65, 0x64, 0x20, 0x25, 0x6c, 0x6c, 0x75, 0x0a
        /*0010*/ 	.byte	0x00
.L_1:


//--------------------- .nv.shared.reserved.0     --------------------------
	.section	.nv.shared.reserved.0,"aw",@nobits
	.weak		__nv_reservedSMEM_offset_0_alias
	.size		__nv_reservedSMEM_offset_0_alias, 0, 64
	.other		__nv_reservedSMEM_offset_0_alias,@"STO_CUDA_RESERVED_SHARED STV_DEFAULT"
__nv_reservedSMEM_offset_0_alias:
	.zero		0
	.zero		64


//--------------------- .nv.constant0._Z4findiPy  --------------------------
	.section	.nv.constant0._Z4findiPy,"a",@progbits
	.sectionflags	@""
	.align	4
.nv.constant0._Z4findiPy:
	.zero		912


//--------------------- SYMBOLS --------------------------

	.type		.nv.reservedSmem.offset0,@object
	.size		.nv.reservedSmem.offset0,0x4
	.type		vprintf,@function
